//
// Generated by NVIDIA NVVM Compiler
//
// Compiler Build ID: CL-36424714
// Cuda compilation tools, release 13.0, V13.0.88
// Based on NVVM 20.0.0
//

.version 9.0
.target sm_100
.address_size 64

	// .globl	_Z12findMaxASCIIPiPcii

.visible .entry _Z12findMaxASCIIPiPcii(
	.param .u64 .ptr .align 1 _Z12findMaxASCIIPiPcii_param_0,
	.param .u64 .ptr .align 1 _Z12findMaxASCIIPiPcii_param_1,
	.param .u32 _Z12findMaxASCIIPiPcii_param_2,
	.param .u32 _Z12findMaxASCIIPiPcii_param_3
)
{
	.reg .pred 	%p<5>;
	.reg .b16 	%rs<2>;
	.reg .b32 	%r<21>;
	.reg .b64 	%rd<11>;

	ld.param.u64 	%rd3, [_Z12findMaxASCIIPiPcii_param_0];
	ld.param.u64 	%rd4, [_Z12findMaxASCIIPiPcii_param_1];
	ld.param.u32 	%r8, [_Z12findMaxASCIIPiPcii_param_2];
	ld.param.u32 	%r7, [_Z12findMaxASCIIPiPcii_param_3];
	mov.u32 	%r9, %ctaid.x;
	mov.u32 	%r10, %ntid.x;
	mov.u32 	%r11, %tid.x;
	mad.lo.s32 	%r1, %r9, %r10, %r11;
	setp.ge.s32 	%p1, %r1, %r8;
	@%p1 bra 	$L__BB0_6;
	setp.lt.s32 	%p2, %r7, 1;
	mov.b32 	%r20, -1;
	@%p2 bra 	$L__BB0_5;
	cvta.to.global.u64 	%rd1, %rd4;
	mul.lo.s32 	%r15, %r7, %r1;
	cvt.s64.s32 	%rd2, %r15;
	mov.b32 	%r20, -1;
	mov.b32 	%r18, 0;
$L__BB0_3:
	cvt.u64.u32 	%rd5, %r18;
	add.s64 	%rd6, %rd5, %rd2;
	add.s64 	%rd7, %rd1, %rd6;
	ld.global.u8 	%rs1, [%rd7];
	setp.eq.s16 	%p3, %rs1, 0;
	@%p3 bra 	$L__BB0_5;
	cvt.u32.u16 	%r16, %rs1;
	cvt.s32.s8 	%r17, %r16;
	max.s32 	%r20, %r20, %r17;
	add.s32 	%r18, %r18, 1;
	setp.ne.s32 	%p4, %r18, %r7;
	@%p4 bra 	$L__BB0_3;
$L__BB0_5:
	cvta.to.global.u64 	%rd8, %rd3;
	mul.wide.s32 	%rd9, %r1, 4;
	add.s64 	%rd10, %rd8, %rd9;
	st.global.u32 	[%rd10], %r20;
$L__BB0_6:
	ret;

}


// ===== COMPILED SASS (sm_100) =====

	.target	sm_100

	.elftype	@"ET_EXEC"


//--------------------- .note.nv.tkinfo           --------------------------
	.section	.note.nv.tkinfo,"",@"SHT_NOTE"
	.sectionflags	@"SHF_NOTE_NV_TKINFO"
	.tkinfo
        /*0018*/ 	.word	0x00000002
        /*0030*/ 	.string	""
        /*0030*/ 	.string	"ptxas"
        /*0030*/ 	.string	"Cuda compilation tools, release 13.0, V13.0.88"
        /*0030*/ 	.string	"Build cuda_13.0.r13.0/compiler.36424714_0"
        /*0030*/ 	.string	"-arch sm_100 -m 64 "



//--------------------- .note.nv.cuinfo           --------------------------
	.section	.note.nv.cuinfo,"",@"SHT_NOTE"
	.sectionflags	@"SHF_NOTE_NV_CUINFO"
        /*0018*/ 	.short	0x0002
        /*001a*/ 	.short	0x0064
        /*001c*/ 	.short	0x0082
	.zero		2


//--------------------- .nv.info                  --------------------------
	.section	.nv.info,"",@"SHT_CUDA_INFO"
	.align	4


	//----- nvinfo : EIATTR_REGCOUNT
	.align		4
        /*0000*/ 	.byte	0x04, 0x2f
        /*0002*/ 	.short	(.L_1 - .L_0)
	.align		4
.L_0:
        /*0004*/ 	.word	index@(_Z12findMaxASCIIPiPcii)
        /*0008*/ 	.word	0x0000000c


	//----- nvinfo : EIATTR_FRAME_SIZE
	.align		4
.L_1:
        /*000c*/ 	.byte	0x04, 0x11
        /*000e*/ 	.short	(.L_3 - .L_2)
	.align		4
.L_2:
        /*0010*/ 	.word	index@(_Z12findMaxASCIIPiPcii)
        /*0014*/ 	.word	0x00000000


	//----- nvinfo : EIATTR_MIN_STACK_SIZE
	.align		4
.L_3:
        /*0018*/ 	.byte	0x04, 0x12
        /*001a*/ 	.short	(.L_5 - .L_4)
	.align		4
.L_4:
        /*001c*/ 	.word	index@(_Z12findMaxASCIIPiPcii)
        /*0020*/ 	.word	0x00000000
.L_5:


//--------------------- .nv.compat                --------------------------
	.section	.nv.compat,"",@"SHT_CUDA_COMPAT_INFO"
	.align	4
        /*0000*/ 	.byte	0x02, 0x09, 0x00, 0x00, 0x02, 0x02, 0x01, 0x00, 0x02, 0x05, 0x05, 0x00, 0x03, 0x07, 0x01, 0x01
        /*0010*/ 	.byte	0x02, 0x03, 0x00, 0x00, 0x02, 0x06, 0x01, 0x00, 0x04, 0x0b, 0x08, 0x00, 0x09, 0x00, 0x00, 0x00
        /*0020*/ 	.byte	0x00, 0x00, 0x00, 0x00


//--------------------- .nv.info._Z12findMaxASCIIPiPcii --------------------------
	.section	.nv.info._Z12findMaxASCIIPiPcii,"",@"SHT_CUDA_INFO"
	.sectionflags	@""
	.align	4


	//----- nvinfo : EIATTR_CUDA_API_VERSION
	.align		4
        /*0000*/ 	.byte	0x04, 0x37
        /*0002*/ 	.short	(.L_7 - .L_6)
.L_6:
        /*0004*/ 	.word	0x00000082


	//----- nvinfo : EIATTR_KPARAM_INFO
	.align		4
.L_7:
        /*0008*/ 	.byte	0x04, 0x17
        /*000a*/ 	.short	(.L_9 - .L_8)
.L_8:
        /*000c*/ 	.word	0x00000000
        /*0010*/ 	.short	0x0003
        /*0012*/ 	.short	0x0014
        /*0014*/ 	.byte	0x00, 0xf0, 0x11, 0x00


	//----- nvinfo : EIATTR_KPARAM_INFO
	.align		4
.L_9:
        /*0018*/ 	.byte	0x04, 0x17
        /*001a*/ 	.short	(.L_11 - .L_10)
.L_10:
        /*001c*/ 	.word	0x00000000
        /*0020*/ 	.short	0x0002
        /*0022*/ 	.short	0x0010
        /*0024*/ 	.byte	0x00, 0xf0, 0x11, 0x00


	//----- nvinfo : EIATTR_KPARAM_INFO
	.align		4
.L_11:
        /*0028*/ 	.byte	0x04, 0x17
        /*002a*/ 	.short	(.L_13 - .L_12)
.L_12:
        /*002c*/ 	.word	0x00000000
        /*0030*/ 	.short	0x0001
        /*0032*/ 	.short	0x0008
        /*0034*/ 	.byte	0x00, 0xf5, 0x21, 0x00


	//----- nvinfo : EIATTR_KPARAM_INFO
	.align		4
.L_13:
        /*0038*/ 	.byte	0x04, 0x17
        /*003a*/ 	.short	(.L_15 - .L_14)
.L_14:
        /*003c*/ 	.word	0x00000000
        /*0040*/ 	.short	0x0000
        /*0042*/ 	.short	0x0000
        /*0044*/ 	.byte	0x00, 0xf5, 0x21, 0x00


	//----- nvinfo : EIATTR_SPARSE_MMA_MASK
	.align		4
.L_15:
        /*0048*/ 	.byte	0x03, 0x50
        /*004a*/ 	.short	0x0000


	//----- nvinfo : EIATTR_MAXREG_COUNT
	.align		4
        /*004c*/ 	.byte	0x03, 0x1b
        /*004e*/ 	.short	0x00ff


	//----- nvinfo : EIATTR_MERCURY_ISA_VERSION
	.align		4
        /*0050*/ 	.byte	0x03, 0x5f
        /*0052*/ 	.short	0x0101


	//----- nvinfo : EIATTR_VRC_CTA_INIT_COUNT
	.align		4
        /*0054*/ 	.byte	0x02, 0x4a
	.zero		1
	.zero		1


	//----- nvinfo : EIATTR_EXIT_INSTR_OFFSETS
	.align		4
        /*0058*/ 	.byte	0x04, 0x1c
        /*005a*/ 	.short	(.L_17 - .L_16)


	//   ....[0]....
.L_16:
        /*005c*/ 	.word	0x00000070


	//   ....[1]....
        /*0060*/ 	.word	0x00000220


	//----- nvinfo : EIATTR_CRS_STACK_SIZE
	.align		4
.L_17:
        /*0064*/ 	.byte	0x04, 0x1e
        /*0066*/ 	.short	(.L_19 - .L_18)
.L_18:
        /*0068*/ 	.word	0x00000000


	//----- nvinfo : EIATTR_CBANK_PARAM_SIZE
	.align		4
.L_19:
        /*006c*/ 	.byte	0x03, 0x19
        /*006e*/ 	.short	0x0018


	//----- nvinfo : EIATTR_PARAM_CBANK
	.align		4
        /*0070*/ 	.byte	0x04, 0x0a
        /*0072*/ 	.short	(.L_21 - .L_20)
	.align		4
.L_20:
        /*0074*/ 	.word	index@(.nv.constant0._Z12findMaxASCIIPiPcii)
        /*0078*/ 	.short	0x0380
        /*007a*/ 	.short	0x0018


	//----- nvinfo : EIATTR_SW_WAR
	.align		4
.L_21:
        /*007c*/ 	.byte	0x04, 0x36
        /*007e*/ 	.short	(.L_23 - .L_22)
.L_22:
        /*0080*/ 	.word	0x00000008
.L_23:


//--------------------- .nv.callgraph             --------------------------
	.section	.nv.callgraph,"",@"SHT_CUDA_CALLGRAPH"
	.align	4
	.sectionentsize	8
	.align		4
        /*0000*/ 	.word	0x00000000
	.align		4
        /*0004*/ 	.word	0xffffffff
	.align		4
        /*0008*/ 	.word	0x00000000
	.align		4
        /*000c*/ 	.word	0xfffffffe
	.align		4
        /*0010*/ 	.word	0x00000000
	.align		4
        /*0014*/ 	.word	0xfffffffd
	.align		4
        /*0018*/ 	.word	0x00000000
	.align		4
        /*001c*/ 	.word	0xfffffffc


//--------------------- .text._Z12findMaxASCIIPiPcii --------------------------
	.section	.text._Z12findMaxASCIIPiPcii,"ax",@progbits
	.align	128
        .global         _Z12findMaxASCIIPiPcii
        .type           _Z12findMaxASCIIPiPcii,@function
        .size           _Z12findMaxASCIIPiPcii,(.L_x_4 - _Z12findMaxASCIIPiPcii)
        .other          _Z12findMaxASCIIPiPcii,@"STO_CUDA_ENTRY STV_DEFAULT"
_Z12findMaxASCIIPiPcii:
.text._Z12findMaxASCIIPiPcii:
[----:B------:R-:W-:Y:S01]  /*0000*/  LDC R1, c[0x0][0x37c] ;  /* 0x0000df00ff017b82 */ /* 0x000fe20000000800 */
[----:B------:R-:W0:Y:S07]  /*0010*/  S2R R0, SR_TID.X ;  /* 0x0000000000007919 */ /* 0x000e2e0000002100 */
[----:B------:R-:W0:Y:S01]  /*0020*/  S2UR UR4, SR_CTAID.X ;  /* 0x00000000000479c3 */ /* 0x000e220000002500 */
[----:B------:R-:W1:Y:S07]  /*0030*/  LDCU UR5, c[0x0][0x390] ;  /* 0x00007200ff0577ac */ /* 0x000e6e0008000800 */
[----:B------:R-:W0:Y:S02]  /*0040*/  LDC R5, c[0x0][0x360] ;  /* 0x0000d800ff057b82 */ /* 0x000e240000000800 */
[----:B0-----:R-:W-:-:S05]  /*0050*/  IMAD R5, R5, UR4, R0 ;  /* 0x0000000405057c24 */ /* 0x001fca000f8e0200 */
[----:B-1----:R-:W-:-:S13]  /*0060*/  ISETP.GE.AND P0, PT, R5, UR5, PT ;  /* 0x0000000505007c0c */ /* 0x002fda000bf06270 */
[----:B------:R-:W-:Y:S05]  /*0070*/  @P0 EXIT ;  /* 0x000000000000094d */ /* 0x000fea0003800000 */
[----:B------:R-:W0:Y:S01]  /*0080*/  LDCU UR6, c[0x0][0x394] ;  /* 0x00007280ff0677ac */ /* 0x000e220008000800 */
[----:B------:R-:W-:Y:S01]  /*0090*/  IMAD.MOV.U32 R7, RZ, RZ, -0x1 ;  /* 0xffffffffff077424 */ /* 0x000fe200078e00ff */
[----:B------:R-:W1:Y:S01]  /*00a0*/  LDCU.64 UR4, c[0x0][0x358] ;  /* 0x00006b00ff0477ac */ /* 0x000e620008000a00 */
[----:B0-----:R-:W-:-:S09]  /*00b0*/  UISETP.GE.AND UP0, UPT, UR6, 0x1, UPT ;  /* 0x000000010600788c */ /* 0x001fd2000bf06270 */
[----:B-1----:R-:W-:Y:S05]  /*00c0*/  BRA.U !UP0, `(.L_x_0) ;  /* 0x0000000108487547 */ /* 0x002fea000b800000 */
[----:B------:R-:W-:Y:S01]  /*00d0*/  IMAD R0, R5, UR6, RZ ;  /* 0x0000000605007c24 */ /* 0x000fe2000f8e02ff */
[----:B------:R-:W-:Y:S01]  /*00e0*/  BSSY.RECONVERGENT B0, `(.L_x_0) ;  /* 0x0000010000007945 */ /* 0x000fe20003800200 */
[----:B------:R-:W-:Y:S01]  /*00f0*/  IMAD.MOV.U32 R7, RZ, RZ, -0x1 ;  /* 0xffffffffff077424 */ /* 0x000fe200078e00ff */
[----:B------:R-:W0:Y:S01]  /*0100*/  LDCU UR7, c[0x0][0x394] ;  /* 0x00007280ff0777ac */ /* 0x000e220008000800 */
[----:B------:R-:W-:Y:S01]  /*0110*/  IMAD.MOV.U32 R9, RZ, RZ, RZ ;  /* 0x000000ffff097224 */ /* 0x000fe200078e00ff */
[----:B------:R-:W-:Y:S01]  /*0120*/  SHF.R.S32.HI R4, RZ, 0x1f, R0 ;  /* 0x0000001fff047819 */ /* 0x000fe20000011400 */
[----:B------:R-:W1:Y:S06]  /*0130*/  LDCU.64 UR8, c[0x0][0x388] ;  /* 0x00007100ff0877ac */ /* 0x000e6c0008000a00 */
.L_x_2:
[----:B-1----:R-:W-:-:S04]  /*0140*/  IADD3 R2, P0, P1, R9, UR8, R0 ;  /* 0x0000000809027c10 */ /* 0x002fc8000f91e000 */
[----:B------:R-:W-:-:S05]  /*0150*/  IADD3.X R3, PT, PT, RZ, UR9, R4, P0, P1 ;  /* 0x00000009ff037c10 */ /* 0x000fca00087e2404 */
[----:B------:R-:W2:Y:S02]  /*0160*/  LDG.E.U8 R2, desc[UR4][R2.64] ;  /* 0x0000000402027981 */ /* 0x000ea4000c1e1100 */
[----:B--2---:R-:W-:-:S13]  /*0170*/  ISETP.NE.AND P0, PT, R2, RZ, PT ;  /* 0x000000ff0200720c */ /* 0x004fda0003f05270 */
[----:B------:R-:W-:Y:S05]  /*0180*/  @!P0 BRA `(.L_x_1) ;  /* 0x0000000000148947 */ /* 0x000fea0003800000 */
[----:B------:R-:W-:Y:S01]  /*0190*/  VIADD R9, R9, 0x1 ;  /* 0x0000000109097836 */ /* 0x000fe20000000000 */
[----:B------:R-:W-:-:S04]  /*01a0*/  PRMT R2, R2, 0x8880, RZ ;  /* 0x0000888002027816 */ /* 0x000fc800000000ff */
[----:B0-----:R-:W-:Y:S02]  /*01b0*/  ISETP.NE.AND P0, PT, R9, UR7, PT ;  /* 0x0000000709007c0c */ /* 0x001fe4000bf05270 */
[----:B------:R-:W-:-:S11]  /*01c0*/  VIMNMX R7, PT, PT, R7, R2, !PT ;  /* 0x0000000207077248 */ /* 0x000fd60007fe0100 */
[----:B------:R-:W-:Y:S05]  /*01d0*/  @P0 BRA `(.L_x_2) ;  /* 0xfffffffc00d80947 */ /* 0x000fea000383ffff */
.L_x_1:
[----:B0-----:R-:W-:Y:S05]  /*01e0*/  BSYNC.RECONVERGENT B0 ;  /* 0x0000000000007941 */ /* 0x001fea0003800200 */
.L_x_0:
[----:B------:R-:W0:Y:S02]  /*01f0*/  LDC.64 R2, c[0x0][0x380] ;  /* 0x0000e000ff027b82 */ /* 0x000e240000000a00 */
[----:B0-----:R-:W-:-:S05]  /*0200*/  IMAD.WIDE R2, R5, 0x4, R2 ;  /* 0x0000000405027825 */ /* 0x001fca00078e0202 */
[----:B------:R-:W-:Y:S01]  /*0210*/  STG.E desc[UR4][R2.64], R7 ;  /* 0x0000000702007986 */ /* 0x000fe2000c101904 */
[----:B------:R-:W-:Y:S05]  /*0220*/  EXIT ;  /* 0x000000000000794d */ /* 0x000fea0003800000 */
.L_x_3:
[----:B------:R-:W-:-:S00]  /*0230*/  BRA `(.L_x_3) ;  /* 0xfffffffc00fc7947 */ /* 0x000fc0000383ffff */
[----:B------:R-:W-:-:S00]  /*0240*/  NOP ;  /* 0x0000000000007918 */ /* 0x000fc00000000000 */
        /* <DEDUP_REMOVED lines=11> */
.L_x_4:


//--------------------- .nv.shared.reserved.0     --------------------------
	.section	.nv.shared.reserved.0,"aw",@nobits
	.weak		__nv_reservedSMEM_offset_0_alias
	.size		__nv_reservedSMEM_offset_0_alias, 0, 64
	.other		__nv_reservedSMEM_offset_0_alias,@"STO_CUDA_RESERVED_SHARED STV_DEFAULT"
__nv_reservedSMEM_offset_0_alias:
	.zero		0
	.zero		64


//--------------------- .nv.constant0._Z12findMaxASCIIPiPcii --------------------------
	.section	.nv.constant0._Z12findMaxASCIIPiPcii,"a",@progbits
	.sectionflags	@""
	.align	4
.nv.constant0._Z12findMaxASCIIPiPcii:
	.zero		920


//--------------------- SYMBOLS --------------------------

	.type		.nv.reservedSmem.offset0,@object
	.size		.nv.reservedSmem.offset0,0x4
